//
// Generated by NVIDIA NVVM Compiler
//
// Compiler Build ID: CL-36424714
// Cuda compilation tools, release 13.0, V13.0.88
// Based on NVVM 20.0.0
//

.version 9.0
.target sm_100
.address_size 64

	// .globl	rms_norm_f32

.visible .entry rms_norm_f32(
	.param .u64 .ptr .align 1 rms_norm_f32_param_0,
	.param .u64 .ptr .align 1 rms_norm_f32_param_1,
	.param .u64 .ptr .align 1 rms_norm_f32_param_2,
	.param .u32 rms_norm_f32_param_3,
	.param .u32 rms_norm_f32_param_4,
	.param .f32 rms_norm_f32_param_5
)
{
	.reg .pred 	%p<20>;
	.reg .b32 	%r<61>;
	.reg .b32 	%f<148>;
	.reg .b64 	%rd<40>;

	ld.param.u64 	%rd10, [rms_norm_f32_param_0];
	ld.param.u64 	%rd11, [rms_norm_f32_param_1];
	ld.param.u64 	%rd12, [rms_norm_f32_param_2];
	ld.param.u32 	%r36, [rms_norm_f32_param_3];
	ld.param.u32 	%r37, [rms_norm_f32_param_4];
	ld.param.f32 	%f15, [rms_norm_f32_param_5];
	cvta.to.global.u64 	%rd1, %rd12;
	cvta.to.global.u64 	%rd2, %rd11;
	cvta.to.global.u64 	%rd3, %rd10;
	mov.u32 	%r38, %ctaid.x;
	mov.u32 	%r39, %ntid.x;
	mov.u32 	%r40, %tid.x;
	mad.lo.s32 	%r1, %r38, %r39, %r40;
	setp.ge.s32 	%p1, %r1, %r37;
	@%p1 bra 	$L__BB0_26;
	mul.lo.s32 	%r2, %r36, %r1;
	setp.lt.s32 	%p2, %r36, 1;
	mov.f32 	%f147, 0f00000000;
	@%p2 bra 	$L__BB0_14;
	and.b32  	%r3, %r36, 15;
	setp.lt.u32 	%p3, %r36, 16;
	mov.f32 	%f147, 0f00000000;
	mov.b32 	%r52, 0;
	@%p3 bra 	$L__BB0_5;
	and.b32  	%r52, %r36, 2147483632;
	neg.s32 	%r50, %r52;
	add.s64 	%rd4, %rd3, 32;
	mov.f32 	%f147, 0f00000000;
	mov.u32 	%r49, %r2;
$L__BB0_4:
	.pragma "nounroll";
	mul.wide.s32 	%rd13, %r49, 4;
	add.s64 	%rd14, %rd4, %rd13;
	ld.global.nc.f32 	%f20, [%rd14+-32];
	fma.rn.f32 	%f21, %f20, %f20, %f147;
	ld.global.nc.f32 	%f22, [%rd14+-28];
	fma.rn.f32 	%f23, %f22, %f22, %f21;
	ld.global.nc.f32 	%f24, [%rd14+-24];
	fma.rn.f32 	%f25, %f24, %f24, %f23;
	ld.global.nc.f32 	%f26, [%rd14+-20];
	fma.rn.f32 	%f27, %f26, %f26, %f25;
	ld.global.nc.f32 	%f28, [%rd14+-16];
	fma.rn.f32 	%f29, %f28, %f28, %f27;
	ld.global.nc.f32 	%f30, [%rd14+-12];
	fma.rn.f32 	%f31, %f30, %f30, %f29;
	ld.global.nc.f32 	%f32, [%rd14+-8];
	fma.rn.f32 	%f33, %f32, %f32, %f31;
	ld.global.nc.f32 	%f34, [%rd14+-4];
	fma.rn.f32 	%f35, %f34, %f34, %f33;
	ld.global.nc.f32 	%f36, [%rd14];
	fma.rn.f32 	%f37, %f36, %f36, %f35;
	ld.global.nc.f32 	%f38, [%rd14+4];
	fma.rn.f32 	%f39, %f38, %f38, %f37;
	ld.global.nc.f32 	%f40, [%rd14+8];
	fma.rn.f32 	%f41, %f40, %f40, %f39;
	ld.global.nc.f32 	%f42, [%rd14+12];
	fma.rn.f32 	%f43, %f42, %f42, %f41;
	ld.global.nc.f32 	%f44, [%rd14+16];
	fma.rn.f32 	%f45, %f44, %f44, %f43;
	ld.global.nc.f32 	%f46, [%rd14+20];
	fma.rn.f32 	%f47, %f46, %f46, %f45;
	ld.global.nc.f32 	%f48, [%rd14+24];
	fma.rn.f32 	%f49, %f48, %f48, %f47;
	ld.global.nc.f32 	%f50, [%rd14+28];
	fma.rn.f32 	%f147, %f50, %f50, %f49;
	add.s32 	%r50, %r50, 16;
	add.s32 	%r49, %r49, 16;
	setp.ne.s32 	%p4, %r50, 0;
	@%p4 bra 	$L__BB0_4;
$L__BB0_5:
	setp.eq.s32 	%p5, %r3, 0;
	@%p5 bra 	$L__BB0_14;
	and.b32  	%r11, %r36, 7;
	setp.lt.u32 	%p6, %r3, 8;
	@%p6 bra 	$L__BB0_8;
	add.s32 	%r42, %r52, %r2;
	mul.wide.s32 	%rd15, %r42, 4;
	add.s64 	%rd16, %rd3, %rd15;
	ld.global.nc.f32 	%f52, [%rd16];
	fma.rn.f32 	%f53, %f52, %f52, %f147;
	ld.global.nc.f32 	%f54, [%rd16+4];
	fma.rn.f32 	%f55, %f54, %f54, %f53;
	ld.global.nc.f32 	%f56, [%rd16+8];
	fma.rn.f32 	%f57, %f56, %f56, %f55;
	ld.global.nc.f32 	%f58, [%rd16+12];
	fma.rn.f32 	%f59, %f58, %f58, %f57;
	ld.global.nc.f32 	%f60, [%rd16+16];
	fma.rn.f32 	%f61, %f60, %f60, %f59;
	ld.global.nc.f32 	%f62, [%rd16+20];
	fma.rn.f32 	%f63, %f62, %f62, %f61;
	ld.global.nc.f32 	%f64, [%rd16+24];
	fma.rn.f32 	%f65, %f64, %f64, %f63;
	ld.global.nc.f32 	%f66, [%rd16+28];
	fma.rn.f32 	%f147, %f66, %f66, %f65;
	add.s32 	%r52, %r52, 8;
$L__BB0_8:
	setp.eq.s32 	%p7, %r11, 0;
	@%p7 bra 	$L__BB0_14;
	and.b32  	%r14, %r36, 3;
	setp.lt.u32 	%p8, %r11, 4;
	@%p8 bra 	$L__BB0_11;
	add.s32 	%r43, %r52, %r2;
	mul.wide.s32 	%rd17, %r43, 4;
	add.s64 	%rd18, %rd3, %rd17;
	ld.global.nc.f32 	%f68, [%rd18];
	fma.rn.f32 	%f69, %f68, %f68, %f147;
	ld.global.nc.f32 	%f70, [%rd18+4];
	fma.rn.f32 	%f71, %f70, %f70, %f69;
	ld.global.nc.f32 	%f72, [%rd18+8];
	fma.rn.f32 	%f73, %f72, %f72, %f71;
	ld.global.nc.f32 	%f74, [%rd18+12];
	fma.rn.f32 	%f147, %f74, %f74, %f73;
	add.s32 	%r52, %r52, 4;
$L__BB0_11:
	setp.eq.s32 	%p9, %r14, 0;
	@%p9 bra 	$L__BB0_14;
	add.s32 	%r55, %r52, %r2;
	neg.s32 	%r54, %r14;
$L__BB0_13:
	.pragma "nounroll";
	mul.wide.s32 	%rd19, %r55, 4;
	add.s64 	%rd20, %rd3, %rd19;
	ld.global.nc.f32 	%f75, [%rd20];
	fma.rn.f32 	%f147, %f75, %f75, %f147;
	add.s32 	%r55, %r55, 1;
	add.s32 	%r54, %r54, 1;
	setp.ne.s32 	%p10, %r54, 0;
	@%p10 bra 	$L__BB0_13;
$L__BB0_14:
	setp.lt.s32 	%p11, %r36, 1;
	cvt.rn.f32.s32 	%f76, %r36;
	div.rn.f32 	%f77, %f147, %f76;
	add.f32 	%f78, %f15, %f77;
	rsqrt.approx.f32 	%f14, %f78;
	@%p11 bra 	$L__BB0_26;
	and.b32  	%r23, %r36, 7;
	setp.lt.u32 	%p12, %r36, 8;
	mov.b32 	%r59, 0;
	@%p12 bra 	$L__BB0_18;
	and.b32  	%r59, %r36, 2147483640;
	neg.s32 	%r57, %r59;
	add.s64 	%rd5, %rd3, 16;
	add.s64 	%rd6, %rd1, 16;
	add.s64 	%rd39, %rd2, 16;
	mov.u32 	%r56, %r2;
$L__BB0_17:
	.pragma "nounroll";
	mul.wide.s32 	%rd21, %r56, 4;
	add.s64 	%rd22, %rd5, %rd21;
	add.s64 	%rd23, %rd6, %rd21;
	ld.global.nc.f32 	%f79, [%rd22+-16];
	mul.f32 	%f80, %f14, %f79;
	ld.global.nc.f32 	%f81, [%rd39+-16];
	mul.f32 	%f82, %f80, %f81;
	st.global.f32 	[%rd23+-16], %f82;
	ld.global.nc.f32 	%f83, [%rd22+-12];
	mul.f32 	%f84, %f14, %f83;
	ld.global.nc.f32 	%f85, [%rd39+-12];
	mul.f32 	%f86, %f84, %f85;
	st.global.f32 	[%rd23+-12], %f86;
	ld.global.nc.f32 	%f87, [%rd22+-8];
	mul.f32 	%f88, %f14, %f87;
	ld.global.nc.f32 	%f89, [%rd39+-8];
	mul.f32 	%f90, %f88, %f89;
	st.global.f32 	[%rd23+-8], %f90;
	ld.global.nc.f32 	%f91, [%rd22+-4];
	mul.f32 	%f92, %f14, %f91;
	ld.global.nc.f32 	%f93, [%rd39+-4];
	mul.f32 	%f94, %f92, %f93;
	st.global.f32 	[%rd23+-4], %f94;
	ld.global.nc.f32 	%f95, [%rd22];
	mul.f32 	%f96, %f14, %f95;
	ld.global.nc.f32 	%f97, [%rd39];
	mul.f32 	%f98, %f96, %f97;
	st.global.f32 	[%rd23], %f98;
	ld.global.nc.f32 	%f99, [%rd22+4];
	mul.f32 	%f100, %f14, %f99;
	ld.global.nc.f32 	%f101, [%rd39+4];
	mul.f32 	%f102, %f100, %f101;
	st.global.f32 	[%rd23+4], %f102;
	ld.global.nc.f32 	%f103, [%rd22+8];
	mul.f32 	%f104, %f14, %f103;
	ld.global.nc.f32 	%f105, [%rd39+8];
	mul.f32 	%f106, %f104, %f105;
	st.global.f32 	[%rd23+8], %f106;
	ld.global.nc.f32 	%f107, [%rd22+12];
	mul.f32 	%f108, %f14, %f107;
	ld.global.nc.f32 	%f109, [%rd39+12];
	mul.f32 	%f110, %f108, %f109;
	st.global.f32 	[%rd23+12], %f110;
	add.s32 	%r57, %r57, 8;
	add.s32 	%r56, %r56, 8;
	add.s64 	%rd39, %rd39, 32;
	setp.ne.s32 	%p13, %r57, 0;
	@%p13 bra 	$L__BB0_17;
$L__BB0_18:
	setp.eq.s32 	%p14, %r23, 0;
	@%p14 bra 	$L__BB0_26;
	and.b32  	%r31, %r36, 3;
	setp.lt.u32 	%p15, %r23, 4;
	@%p15 bra 	$L__BB0_21;
	add.s32 	%r45, %r59, %r2;
	mul.wide.s32 	%rd24, %r45, 4;
	add.s64 	%rd25, %rd3, %rd24;
	ld.global.nc.f32 	%f111, [%rd25];
	mul.f32 	%f112, %f14, %f111;
	mul.wide.u32 	%rd26, %r59, 4;
	add.s64 	%rd27, %rd2, %rd26;
	ld.global.nc.f32 	%f113, [%rd27];
	mul.f32 	%f114, %f112, %f113;
	add.s64 	%rd28, %rd1, %rd24;
	st.global.f32 	[%rd28], %f114;
	ld.global.nc.f32 	%f115, [%rd25+4];
	mul.f32 	%f116, %f14, %f115;
	ld.global.nc.f32 	%f117, [%rd27+4];
	mul.f32 	%f118, %f116, %f117;
	st.global.f32 	[%rd28+4], %f118;
	ld.global.nc.f32 	%f119, [%rd25+8];
	mul.f32 	%f120, %f14, %f119;
	ld.global.nc.f32 	%f121, [%rd27+8];
	mul.f32 	%f122, %f120, %f121;
	st.global.f32 	[%rd28+8], %f122;
	ld.global.nc.f32 	%f123, [%rd25+12];
	mul.f32 	%f124, %f14, %f123;
	ld.global.nc.f32 	%f125, [%rd27+12];
	mul.f32 	%f126, %f124, %f125;
	st.global.f32 	[%rd28+12], %f126;
	add.s32 	%r59, %r59, 4;
$L__BB0_21:
	setp.eq.s32 	%p16, %r31, 0;
	@%p16 bra 	$L__BB0_26;
	setp.eq.s32 	%p17, %r31, 1;
	@%p17 bra 	$L__BB0_24;
	add.s32 	%r46, %r59, %r2;
	mul.wide.s32 	%rd29, %r46, 4;
	add.s64 	%rd30, %rd3, %rd29;
	ld.global.nc.f32 	%f127, [%rd30];
	mul.f32 	%f128, %f14, %f127;
	mul.wide.u32 	%rd31, %r59, 4;
	add.s64 	%rd32, %rd2, %rd31;
	ld.global.nc.f32 	%f129, [%rd32];
	mul.f32 	%f130, %f128, %f129;
	add.s64 	%rd33, %rd1, %rd29;
	st.global.f32 	[%rd33], %f130;
	ld.global.nc.f32 	%f131, [%rd30+4];
	mul.f32 	%f132, %f14, %f131;
	ld.global.nc.f32 	%f133, [%rd32+4];
	mul.f32 	%f134, %f132, %f133;
	st.global.f32 	[%rd33+4], %f134;
	add.s32 	%r59, %r59, 2;
$L__BB0_24:
	and.b32  	%r47, %r36, 1;
	setp.eq.b32 	%p18, %r47, 1;
	not.pred 	%p19, %p18;
	@%p19 bra 	$L__BB0_26;
	add.s32 	%r48, %r59, %r2;
	mul.wide.s32 	%rd34, %r48, 4;
	add.s64 	%rd35, %rd3, %rd34;
	ld.global.nc.f32 	%f135, [%rd35];
	mul.f32 	%f136, %f14, %f135;
	mul.wide.u32 	%rd36, %r59, 4;
	add.s64 	%rd37, %rd2, %rd36;
	ld.global.nc.f32 	%f137, [%rd37];
	mul.f32 	%f138, %f136, %f137;
	add.s64 	%rd38, %rd1, %rd34;
	st.global.f32 	[%rd38], %f138;
$L__BB0_26:
	ret;

}


// ===== COMPILED SASS (sm_100) =====

	.target	sm_100

	.elftype	@"ET_EXEC"


//--------------------- .note.nv.tkinfo           --------------------------
	.section	.note.nv.tkinfo,"",@"SHT_NOTE"
	.sectionflags	@"SHF_NOTE_NV_TKINFO"
	.tkinfo
        /*0018*/ 	.word	0x00000002
        /*0030*/ 	.string	""
        /*0030*/ 	.string	"ptxas"
        /*0030*/ 	.string	"Cuda compilation tools, release 13.0, V13.0.88"
        /*0030*/ 	.string	"Build cuda_13.0.r13.0/compiler.36424714_0"
        /*0030*/ 	.string	"-arch sm_100 -m 64 "



//--------------------- .note.nv.cuinfo           --------------------------
	.section	.note.nv.cuinfo,"",@"SHT_NOTE"
	.sectionflags	@"SHF_NOTE_NV_CUINFO"
        /*0018*/ 	.short	0x0002
        /*001a*/ 	.short	0x0064
        /*001c*/ 	.short	0x0082
	.zero		2


//--------------------- .nv.info                  --------------------------
	.section	.nv.info,"",@"SHT_CUDA_INFO"
	.align	4


	//----- nvinfo : EIATTR_REGCOUNT
	.align		4
        /*0000*/ 	.byte	0x04, 0x2f
        /*0002*/ 	.short	(.L_1 - .L_0)
	.align		4
.L_0:
        /*0004*/ 	.word	index@(rms_norm_f32)
        /*0008*/ 	.word	0x0000001f


	//----- nvinfo : EIATTR_FRAME_SIZE
	.align		4
.L_1:
        /*000c*/ 	.byte	0x04, 0x11
        /*000e*/ 	.short	(.L_3 - .L_2)
	.align		4
.L_2:
        /*0010*/ 	.word	index@($__internal_0_$__cuda_sm3x_div_rn_noftz_f32_slowpath)
        /*0014*/ 	.word	0x00000000


	//----- nvinfo : EIATTR_FRAME_SIZE
	.align		4
.L_3:
        /*0018*/ 	.byte	0x04, 0x11
        /*001a*/ 	.short	(.L_5 - .L_4)
	.align		4
.L_4:
        /*001c*/ 	.word	index@(rms_norm_f32)
        /*0020*/ 	.word	0x00000000


	//----- nvinfo : EIATTR_MIN_STACK_SIZE
	.align		4
.L_5:
        /*0024*/ 	.byte	0x04, 0x12
        /*0026*/ 	.short	(.L_7 - .L_6)
	.align		4
.L_6:
        /*0028*/ 	.word	index@(rms_norm_f32)
        /*002c*/ 	.word	0x00000000
.L_7:


//--------------------- .nv.compat                --------------------------
	.section	.nv.compat,"",@"SHT_CUDA_COMPAT_INFO"
	.align	4
        /*0000*/ 	.byte	0x02, 0x09, 0x00, 0x00, 0x02, 0x02, 0x01, 0x00, 0x02, 0x05, 0x05, 0x00, 0x03, 0x07, 0x01, 0x01
        /*0010*/ 	.byte	0x02, 0x03, 0x00, 0x00, 0x02, 0x06, 0x01, 0x00, 0x04, 0x0b, 0x08, 0x00, 0x01, 0x00, 0x00, 0x00
        /*0020*/ 	.byte	0x00, 0x00, 0x00, 0x00


//--------------------- .nv.info.rms_norm_f32     --------------------------
	.section	.nv.info.rms_norm_f32,"",@"SHT_CUDA_INFO"
	.sectionflags	@""
	.align	4


	//----- nvinfo : EIATTR_CUDA_API_VERSION
	.align		4
        /*0000*/ 	.byte	0x04, 0x37
        /*0002*/ 	.short	(.L_9 - .L_8)
.L_8:
        /*0004*/ 	.word	0x00000082


	//----- nvinfo : EIATTR_KPARAM_INFO
	.align		4
.L_9:
        /*0008*/ 	.byte	0x04, 0x17
        /*000a*/ 	.short	(.L_11 - .L_10)
.L_10:
        /*000c*/ 	.word	0x00000000
        /*0010*/ 	.short	0x0005
        /*0012*/ 	.short	0x0020
        /*0014*/ 	.byte	0x00, 0xf0, 0x11, 0x00


	//----- nvinfo : EIATTR_KPARAM_INFO
	.align		4
.L_11:
        /*0018*/ 	.byte	0x04, 0x17
        /*001a*/ 	.short	(.L_13 - .L_12)
.L_12:
        /*001c*/ 	.word	0x00000000
        /*0020*/ 	.short	0x0004
        /*0022*/ 	.short	0x001c
        /*0024*/ 	.byte	0x00, 0xf0, 0x11, 0x00


	//----- nvinfo : EIATTR_KPARAM_INFO
	.align		4
.L_13:
        /*0028*/ 	.byte	0x04, 0x17
        /*002a*/ 	.short	(.L_15 - .L_14)
.L_14:
        /*002c*/ 	.word	0x00000000
        /*0030*/ 	.short	0x0003
        /*0032*/ 	.short	0x0018
        /*0034*/ 	.byte	0x00, 0xf0, 0x11, 0x00


	//----- nvinfo : EIATTR_KPARAM_INFO
	.align		4
.L_15:
        /*0038*/ 	.byte	0x04, 0x17
        /*003a*/ 	.short	(.L_17 - .L_16)
.L_16:
        /*003c*/ 	.word	0x00000000
        /*0040*/ 	.short	0x0002
        /*0042*/ 	.short	0x0010
        /*0044*/ 	.byte	0x00, 0xf5, 0x21, 0x00


	//----- nvinfo : EIATTR_KPARAM_INFO
	.align		4
.L_17:
        /*0048*/ 	.byte	0x04, 0x17
        /*004a*/ 	.short	(.L_19 - .L_18)
.L_18:
        /*004c*/ 	.word	0x00000000
        /*0050*/ 	.short	0x0001
        /*0052*/ 	.short	0x0008
        /*0054*/ 	.byte	0x00, 0xf5, 0x21, 0x00


	//----- nvinfo : EIATTR_KPARAM_INFO
	.align		4
.L_19:
        /*0058*/ 	.byte	0x04, 0x17
        /*005a*/ 	.short	(.L_21 - .L_20)
.L_20:
        /*005c*/ 	.word	0x00000000
        /*0060*/ 	.short	0x0000
        /*0062*/ 	.short	0x0000
        /*0064*/ 	.byte	0x00, 0xf5, 0x21, 0x00


	//----- nvinfo : EIATTR_SPARSE_MMA_MASK
	.align		4
.L_21:
        /*0068*/ 	.byte	0x03, 0x50
        /*006a*/ 	.short	0x0000


	//----- nvinfo : EIATTR_MAXREG_COUNT
	.align		4
        /*006c*/ 	.byte	0x03, 0x1b
        /*006e*/ 	.short	0x00ff


	//----- nvinfo : EIATTR_MERCURY_ISA_VERSION
	.align		4
        /*0070*/ 	.byte	0x03, 0x5f
        /*0072*/ 	.short	0x0101


	//----- nvinfo : EIATTR_VRC_CTA_INIT_COUNT
	.align		4
        /*0074*/ 	.byte	0x02, 0x4a
	.zero		1
	.zero		1


	//----- nvinfo : EIATTR_EXIT_INSTR_OFFSETS
	.align		4
        /*0078*/ 	.byte	0x04, 0x1c
        /*007a*/ 	.short	(.L_23 - .L_22)


	//   ....[0]....
.L_22:
        /*007c*/ 	.word	0x00000070


	//   ....[1]....
        /*0080*/ 	.word	0x00000880


	//   ....[2]....
        /*0084*/ 	.word	0x00000d30


	//   ....[3]....
        /*0088*/ 	.word	0x00000f40


	//   ....[4]....
        /*008c*/ 	.word	0x000010b0


	//   ....[5]....
        /*0090*/ 	.word	0x00001180


	//----- nvinfo : EIATTR_CRS_STACK_SIZE
	.align		4
.L_23:
        /*0094*/ 	.byte	0x04, 0x1e
        /*0096*/ 	.short	(.L_25 - .L_24)
.L_24:
        /*0098*/ 	.word	0x00000000


	//----- nvinfo : EIATTR_CBANK_PARAM_SIZE
	.align		4
.L_25:
        /*009c*/ 	.byte	0x03, 0x19
        /*009e*/ 	.short	0x0024


	//----- nvinfo : EIATTR_PARAM_CBANK
	.align		4
        /*00a0*/ 	.byte	0x04, 0x0a
        /*00a2*/ 	.short	(.L_27 - .L_26)
	.align		4
.L_26:
        /*00a4*/ 	.word	index@(.nv.constant0.rms_norm_f32)
        /*00a8*/ 	.short	0x0380
        /*00aa*/ 	.short	0x0024


	//----- nvinfo : EIATTR_SW_WAR
	.align		4
.L_27:
        /*00ac*/ 	.byte	0x04, 0x36
        /*00ae*/ 	.short	(.L_29 - .L_28)
.L_28:
        /*00b0*/ 	.word	0x00000008
.L_29:


//--------------------- .nv.callgraph             --------------------------
	.section	.nv.callgraph,"",@"SHT_CUDA_CALLGRAPH"
	.align	4
	.sectionentsize	8
	.align		4
        /*0000*/ 	.word	0x00000000
	.align		4
        /*0004*/ 	.word	0xffffffff
	.align		4
        /*0008*/ 	.word	0x00000000
	.align		4
        /*000c*/ 	.word	0xfffffffe
	.align		4
        /*0010*/ 	.word	0x00000000
	.align		4
        /*0014*/ 	.word	0xfffffffd
	.align		4
        /*0018*/ 	.word	0x00000000
	.align		4
        /*001c*/ 	.word	0xfffffffc


//--------------------- .text.rms_norm_f32        --------------------------
	.section	.text.rms_norm_f32,"ax",@progbits
	.align	128
        .global         rms_norm_f32
        .type           rms_norm_f32,@function
        .size           rms_norm_f32,(.L_x_24 - rms_norm_f32)
        .other          rms_norm_f32,@"STO_CUDA_ENTRY STV_DEFAULT"
rms_norm_f32:
.text.rms_norm_f32:
[----:B------:R-:W-:Y:S01]  /*0000*/  LDC R1, c[0x0][0x37c] ;  /* 0x0000df00ff017b82 */ /* 0x000fe20000000800 */
[----:B------:R-:W0:Y:S07]  /*0010*/  S2R R0, SR_TID.X ;  /* 0x0000000000007919 */ /* 0x000e2e0000002100 */
[----:B------:R-:W0:Y:S01]  /*0020*/  S2UR UR4, SR_CTAID.X ;  /* 0x00000000000479c3 */ /* 0x000e220000002500 */
[----:B------:R-:W1:Y:S07]  /*0030*/  LDCU UR5, c[0x0][0x39c] ;  /* 0x00007380ff0577ac */ /* 0x000e6e0008000800 */
[----:B------:R-:W0:Y:S02]  /*0040*/  LDC R3, c[0x0][0x360] ;  /* 0x0000d800ff037b82 */ /* 0x000e240000000800 */
[----:B0-----:R-:W-:-:S05]  /*0050*/  IMAD R3, R3, UR4, R0 ;  /* 0x0000000403037c24 */ /* 0x001fca000f8e0200 */
[----:B-1----:R-:W-:-:S13]  /*0060*/  ISETP.GE.AND P0, PT, R3, UR5, PT ;  /* 0x0000000503007c0c */ /* 0x002fda000bf06270 */
[----:B------:R-:W-:Y:S05]  /*0070*/  @P0 EXIT ;  /* 0x000000000000094d */ /* 0x000fea0003800000 */
[----:B------:R-:W0:Y:S01]  /*0080*/  LDC R0, c[0x0][0x398] ;  /* 0x0000e600ff007b82 */ /* 0x000e220000000800 */
[----:B------:R-:W1:Y:S01]  /*0090*/  LDCU.64 UR12, c[0x0][0x358] ;  /* 0x00006b00ff0c77ac */ /* 0x000e620008000a00 */
[----:B------:R-:W-:Y:S01]  /*00a0*/  HFMA2 R5, -RZ, RZ, 0, 0 ;  /* 0x00000000ff057431 */ /* 0x000fe200000001ff */
[----:B0-----:R-:W-:Y:S01]  /*00b0*/  ISETP.GE.AND P2, PT, R0, 0x1, PT ;  /* 0x000000010000780c */ /* 0x001fe20003f46270 */
[----:B------:R-:W-:-:S12]  /*00c0*/  IMAD R8, R3, R0, RZ ;  /* 0x0000000003087224 */ /* 0x000fd800078e02ff */
[----:B-1----:R-:W-:Y:S05]  /*00d0*/  @!P2 BRA `(.L_x_0) ;  /* 0x0000000400a4a947 */ /* 0x002fea0003800000 */
[C---:B------:R-:W-:Y:S01]  /*00e0*/  ISETP.GE.U32.AND P0, PT, R0.reuse, 0x10, PT ;  /* 0x000000100000780c */ /* 0x040fe20003f06070 */
[----:B------:R-:W-:Y:S01]  /*00f0*/  IMAD.MOV.U32 R7, RZ, RZ, RZ ;  /* 0x000000ffff077224 */ /* 0x000fe200078e00ff */
[----:B------:R-:W-:Y:S02]  /*0100*/  LOP3.LUT R21, R0, 0xf, RZ, 0xc0, !PT ;  /* 0x0000000f00157812 */ /* 0x000fe400078ec0ff */
[----:B------:R-:W-:Y:S02]  /*0110*/  MOV R5, RZ ;  /* 0x000000ff00057202 */ /* 0x000fe40000000f00 */
[----:B------:R-:W-:-:S07]  /*0120*/  ISETP.NE.AND P1, PT, R21, RZ, PT ;  /* 0x000000ff1500720c */ /* 0x000fce0003f25270 */
[----:B------:R-:W-:Y:S06]  /*0130*/  @!P0 BRA `(.L_x_1) ;  /* 0x0000000000b88947 */ /* 0x000fec0003800000 */
[----:B------:R-:W0:Y:S01]  /*0140*/  LDCU.64 UR4, c[0x0][0x380] ;  /* 0x00007000ff0477ac */ /* 0x000e220008000a00 */
[----:B------:R-:W-:Y:S02]  /*0150*/  LOP3.LUT R7, R0, 0x7ffffff0, RZ, 0xc0, !PT ;  /* 0x7ffffff000077812 */ /* 0x000fe400078ec0ff */
[----:B------:R-:W-:Y:S02]  /*0160*/  MOV R5, RZ ;  /* 0x000000ff00057202 */ /* 0x000fe40000000f00 */
[----:B------:R-:W-:Y:S01]  /*0170*/  MOV R4, R8 ;  /* 0x0000000800047202 */ /* 0x000fe20000000f00 */
[----:B------:R-:W-:Y:S01]  /*0180*/  IMAD.MOV R19, RZ, RZ, -R7 ;  /* 0x000000ffff137224 */ /* 0x000fe200078e0a07 */
[----:B0-----:R-:W-:-:S04]  /*0190*/  UIADD3 UR4, UP0, UPT, UR4, 0x20, URZ ;  /* 0x0000002004047890 */ /* 0x001fc8000ff1e0ff */
[----:B------:R-:W-:-:S12]  /*01a0*/  UIADD3.X UR5, UPT, UPT, URZ, UR5, URZ, UP0, !UPT ;  /* 0x00000005ff057290 */ /* 0x000fd800087fe4ff */
.L_x_2:
[----:B------:R-:W-:Y:S02]  /*01b0*/  MOV R2, UR4 ;  /* 0x0000000400027c02 */ /* 0x000fe40008000f00 */
[----:B------:R-:W-:-:S03]  /*01c0*/  MOV R3, UR5 ;  /* 0x0000000500037c02 */ /* 0x000fc60008000f00 */
[----:B------:R-:W-:-:S05]  /*01d0*/  IMAD.WIDE R2, R4, 0x4, R2 ;  /* 0x0000000404027825 */ /* 0x000fca00078e0202 */
[----:B------:R-:W2:Y:S04]  /*01e0*/  LDG.E.CONSTANT R20, desc[UR12][R2.64+-0x20] ;  /* 0xffffe00c02147981 */ /* 0x000ea8000c1e9900 */
[----:B------:R-:W3:Y:S04]  /*01f0*/  LDG.E.CONSTANT R22, desc[UR12][R2.64+-0x1c] ;  /* 0xffffe40c02167981 */ /* 0x000ee8000c1e9900 */
[----:B------:R-:W4:Y:S04]  /*0200*/  LDG.E.CONSTANT R24, desc[UR12][R2.64+-0x18] ;  /* 0xffffe80c02187981 */ /* 0x000f28000c1e9900 */
[----:B------:R-:W5:Y:S04]  /*0210*/  LDG.E.CONSTANT R26, desc[UR12][R2.64+-0x14] ;  /* 0xffffec0c021a7981 */ /* 0x000f68000c1e9900 */
        /* <DEDUP_REMOVED lines=11> */
[----:B------:R-:W5:Y:S01]  /*02d0*/  LDG.E.CONSTANT R18, desc[UR12][R2.64+0x1c] ;  /* 0x00001c0c02127981 */ /* 0x000f62000c1e9900 */
[----:B------:R-:W-:Y:S01]  /*02e0*/  VIADD R19, R19, 0x10 ;  /* 0x0000001013137836 */ /* 0x000fe20000000000 */
[----:B------:R-:W-:-:S04]  /*02f0*/  IADD3 R4, PT, PT, R4, 0x10, RZ ;  /* 0x0000001004047810 */ /* 0x000fc80007ffe0ff */
[----:B------:R-:W-:Y:S01]  /*0300*/  ISETP.NE.AND P0, PT, R19, RZ, PT ;  /* 0x000000ff1300720c */ /* 0x000fe20003f05270 */
[----:B--2---:R-:W-:-:S04]  /*0310*/  FFMA R5, R20, R20, R5 ;  /* 0x0000001414057223 */ /* 0x004fc80000000005 */
[----:B---3--:R-:W-:-:S04]  /*0320*/  FFMA R5, R22, R22, R5 ;  /* 0x0000001616057223 */ /* 0x008fc80000000005 */
[----:B----4-:R-:W-:-:S04]  /*0330*/  FFMA R5, R24, R24, R5 ;  /* 0x0000001818057223 */ /* 0x010fc80000000005 */
[----:B-----5:R-:W-:-:S04]  /*0340*/  FFMA R5, R26, R26, R5 ;  /* 0x0000001a1a057223 */ /* 0x020fc80000000005 */
[----:B------:R-:W-:-:S04]  /*0350*/  FFMA R28, R28, R28, R5 ;  /* 0x0000001c1c1c7223 */ /* 0x000fc80000000005 */
        /* <DEDUP_REMOVED lines=10> */
[----:B------:R-:W-:Y:S01]  /*0400*/  FFMA R5, R18, R18, R9 ;  /* 0x0000001212057223 */ /* 0x000fe20000000009 */
[----:B------:R-:W-:Y:S06]  /*0410*/  @P0 BRA `(.L_x_2) ;  /* 0xfffffffc00640947 */ /* 0x000fec000383ffff */
.L_x_1:
[----:B------:R-:W-:Y:S05]  /*0420*/  @!P1 BRA `(.L_x_0) ;  /* 0x0000000000d09947 */ /* 0x000fea0003800000 */
[----:B------:R-:W-:Y:S02]  /*0430*/  ISETP.GE.U32.AND P0, PT, R21, 0x8, PT ;  /* 0x000000081500780c */ /* 0x000fe40003f06070 */
[----:B------:R-:W-:-:S04]  /*0440*/  LOP3.LUT R6, R0, 0x7, RZ, 0xc0, !PT ;  /* 0x0000000700067812 */ /* 0x000fc800078ec0ff */
[----:B------:R-:W-:-:S07]  /*0450*/  ISETP.NE.AND P1, PT, R6, RZ, PT ;  /* 0x000000ff0600720c */ /* 0x000fce0003f25270 */
[----:B------:R-:W-:Y:S06]  /*0460*/  @!P0 BRA `(.L_x_3) ;  /* 0x0000000000508947 */ /* 0x000fec0003800000 */
[----:B------:R-:W0:Y:S01]  /*0470*/  LDC.64 R2, c[0x0][0x380] ;  /* 0x0000e000ff027b82 */ /* 0x000e220000000a00 */
[----:B------:R-:W-:-:S05]  /*0480*/  IADD3 R9, PT, PT, R8, R7, RZ ;  /* 0x0000000708097210 */ /* 0x000fca0007ffe0ff */
[----:B0-----:R-:W-:-:S05]  /*0490*/  IMAD.WIDE R2, R9, 0x4, R2 ;  /* 0x0000000409027825 */ /* 0x001fca00078e0202 */
[----:B------:R-:W2:Y:S04]  /*04a0*/  LDG.E.CONSTANT R4, desc[UR12][R2.64] ;  /* 0x0000000c02047981 */ /* 0x000ea8000c1e9900 */
[----:B------:R-:W3:Y:S04]  /*04b0*/  LDG.E.CONSTANT R9, desc[UR12][R2.64+0x4] ;  /* 0x0000040c02097981 */ /* 0x000ee8000c1e9900 */
[----:B------:R-:W4:Y:S04]  /*04c0*/  LDG.E.CONSTANT R11, desc[UR12][R2.64+0x8] ;  /* 0x0000080c020b7981 */ /* 0x000f28000c1e9900 */
[----:B------:R-:W5:Y:S04]  /*04d0*/  LDG.E.CONSTANT R13, desc[UR12][R2.64+0xc] ;  /* 0x00000c0c020d7981 */ /* 0x000f68000c1e9900 */
[----:B------:R-:W5:Y:S04]  /*04e0*/  LDG.E.CONSTANT R15, desc[UR12][R2.64+0x10] ;  /* 0x0000100c020f7981 */ /* 0x000f68000c1e9900 */
[----:B------:R-:W5:Y:S04]  /*04f0*/  LDG.E.CONSTANT R17, desc[UR12][R2.64+0x14] ;  /* 0x0000140c02117981 */ /* 0x000f68000c1e9900 */
[----:B------:R-:W5:Y:S04]  /*0500*/  LDG.E.CONSTANT R19, desc[UR12][R2.64+0x18] ;  /* 0x0000180c02137981 */ /* 0x000f68000c1e9900 */
[----:B------:R-:W5:Y:S01]  /*0510*/  LDG.E.CONSTANT R21, desc[UR12][R2.64+0x1c] ;  /* 0x00001c0c02157981 */ /* 0x000f62000c1e9900 */
[----:B------:R-:W-:-:S02]  /*0520*/  VIADD R7, R7, 0x8 ;  /* 0x0000000807077836 */ /* 0x000fc40000000000 */
[----:B--2---:R-:W-:-:S04]  /*0530*/  FFMA R4, R4, R4, R5 ;  /* 0x0000000404047223 */ /* 0x004fc80000000005 */
[----:B---3--:R-:W-:-:S04]  /*0540*/  FFMA R4, R9, R9, R4 ;  /* 0x0000000909047223 */ /* 0x008fc80000000004 */
[----:B----4-:R-:W-:-:S04]  /*0550*/  FFMA R4, R11, R11, R4 ;  /* 0x0000000b0b047223 */ /* 0x010fc80000000004 */
[----:B-----5:R-:W-:-:S04]  /*0560*/  FFMA R4, R13, R13, R4 ;  /* 0x0000000d0d047223 */ /* 0x020fc80000000004 */
[----:B------:R-:W-:-:S04]  /*0570*/  FFMA R4, R15, R15, R4 ;  /* 0x0000000f0f047223 */ /* 0x000fc80000000004 */
[----:B------:R-:W-:-:S04]  /*0580*/  FFMA R4, R17, R17, R4 ;  /* 0x0000001111047223 */ /* 0x000fc80000000004 */
[----:B------:R-:W-:-:S04]  /*0590*/  FFMA R4, R19, R19, R4 ;  /* 0x0000001313047223 */ /* 0x000fc80000000004 */
[----:B------:R-:W-:-:S07]  /*05a0*/  FFMA R5, R21, R21, R4 ;  /* 0x0000001515057223 */ /* 0x000fce0000000004 */
.L_x_3:
        /* <DEDUP_REMOVED lines=11> */
[----:B------:R-:W5:Y:S01]  /*0660*/  LDG.E.CONSTANT R14, desc[UR12][R2.64+0xc] ;  /* 0x00000c0c020e7981 */ /* 0x000f62000c1e9900 */
[----:B------:R-:W-:Y:S01]  /*0670*/  IADD3 R7, PT, PT, R7, 0x4, RZ ;  /* 0x0000000407077810 */ /* 0x000fe20007ffe0ff */
[----:B--2---:R-:W-:-:S04]  /*0680*/  FFMA R5, R6, R6, R5 ;  /* 0x0000000606057223 */ /* 0x004fc80000000005 */
[----:B---3--:R-:W-:-:S04]  /*0690*/  FFMA R5, R10, R10, R5 ;  /* 0x0000000a0a057223 */ /* 0x008fc80000000005 */
[----:B----4-:R-:W-:-:S04]  /*06a0*/  FFMA R5, R12, R12, R5 ;  /* 0x0000000c0c057223 */ /* 0x010fc80000000005 */
[----:B-----5:R-:W-:-:S07]  /*06b0*/  FFMA R5, R14, R14, R5 ;  /* 0x0000000e0e057223 */ /* 0x020fce0000000005 */
.L_x_4:
[----:B------:R-:W-:Y:S05]  /*06c0*/  @!P1 BRA `(.L_x_0) ;  /* 0x0000000000289947 */ /* 0x000fea0003800000 */
[----:B------:R-:W0:Y:S01]  /*06d0*/  LDC.64 R10, c[0x0][0x380] ;  /* 0x0000e000ff0a7b82 */ /* 0x000e220000000a00 */
[----:B------:R-:W-:Y:S01]  /*06e0*/  IMAD.IADD R7, R8, 0x1, R7 ;  /* 0x0000000108077824 */ /* 0x000fe200078e0207 */
[----:B------:R-:W-:-:S07]  /*06f0*/  IADD3 R4, PT, PT, -R4, RZ, RZ ;  /* 0x000000ff04047210 */ /* 0x000fce0007ffe1ff */
.L_x_5:
[----:B0-----:R-:W-:-:S06]  /*0700*/  IMAD.WIDE R2, R7, 0x4, R10 ;  /* 0x0000000407027825 */ /* 0x001fcc00078e020a */
[----:B------:R-:W2:Y:S01]  /*0710*/  LDG.E.CONSTANT R2, desc[UR12][R2.64] ;  /* 0x0000000c02027981 */ /* 0x000ea2000c1e9900 */
[----:B------:R-:W-:Y:S01]  /*0720*/  IADD3 R4, PT, PT, R4, 0x1, RZ ;  /* 0x0000000104047810 */ /* 0x000fe20007ffe0ff */
[----:B------:R-:W-:-:S03]  /*0730*/  VIADD R7, R7, 0x1 ;  /* 0x0000000107077836 */ /* 0x000fc60000000000 */
[----:B------:R-:W-:Y:S01]  /*0740*/  ISETP.NE.AND P0, PT, R4, RZ, PT ;  /* 0x000000ff0400720c */ /* 0x000fe20003f05270 */
[----:B--2---:R-:W-:-:S12]  /*0750*/  FFMA R5, R2, R2, R5 ;  /* 0x0000000202057223 */ /* 0x004fd80000000005 */
[----:B------:R-:W-:Y:S05]  /*0760*/  @P0 BRA `(.L_x_5) ;  /* 0xfffffffc00e40947 */ /* 0x000fea000383ffff */
.L_x_0:
[----:B------:R-:W-:Y:S01]  /*0770*/  I2FP.F32.S32 R4, R0 ;  /* 0x0000000000047245 */ /* 0x000fe20000201400 */
[----:B------:R-:W-:Y:S03]  /*0780*/  BSSY.RECONVERGENT B0, `(.L_x_6) ;  /* 0x000000c000007945 */ /* 0x000fe60003800200 */
[----:B------:R-:W0:Y:S08]  /*0790*/  MUFU.RCP R3, R4 ;  /* 0x0000000400037308 */ /* 0x000e300000001000 */
[----:B------:R-:W1:Y:S01]  /*07a0*/  FCHK P0, R5, R4 ;  /* 0x0000000405007302 */ /* 0x000e620000000000 */
[----:B0-----:R-:W-:-:S04]  /*07b0*/  FFMA R0, -R4, R3, 1 ;  /* 0x3f80000004007423 */ /* 0x001fc80000000103 */
[----:B------:R-:W-:-:S04]  /*07c0*/  FFMA R0, R3, R0, R3 ;  /* 0x0000000003007223 */ /* 0x000fc80000000003 */
[----:B------:R-:W-:-:S04]  /*07d0*/  FFMA R3, R0, R5, RZ ;  /* 0x0000000500037223 */ /* 0x000fc800000000ff */
[----:B------:R-:W-:-:S04]  /*07e0*/  FFMA R2, -R4, R3, R5 ;  /* 0x0000000304027223 */ /* 0x000fc80000000105 */
[----:B------:R-:W-:Y:S01]  /*07f0*/  FFMA R0, R0, R2, R3 ;  /* 0x0000000200007223 */ /* 0x000fe20000000003 */
[----:B-1----:R-:W-:Y:S06]  /*0800*/  @!P0 BRA `(.L_x_7) ;  /* 0x00000000000c8947 */ /* 0x002fec0003800000 */
[----:B------:R-:W-:Y:S02]  /*0810*/  MOV R3, R5 ;  /* 0x0000000500037202 */ /* 0x000fe40000000f00 */
[----:B------:R-:W-:-:S07]  /*0820*/  MOV R2, 0x840 ;  /* 0x0000084000027802 */ /* 0x000fce0000000f00 */
[----:B------:R-:W-:Y:S05]  /*0830*/  CALL.REL.NOINC `($__internal_0_$__cuda_sm3x_div_rn_noftz_f32_slowpath) ;  /* 0x0000000800547944 */ /* 0x000fea0003c00000 */
.L_x_7:
[----:B------:R-:W-:Y:S05]  /*0840*/  BSYNC.RECONVERGENT B0 ;  /* 0x0000000000007941 */ /* 0x000fea0003800200 */
.L_x_6:
[----:B------:R-:W0:Y:S02]  /*0850*/  LDCU UR4, c[0x0][0x3a0] ;  /* 0x00007400ff0477ac */ /* 0x000e240008000800 */
[----:B0-----:R-:W-:-:S05]  /*0860*/  FADD R2, R0, UR4 ;  /* 0x0000000400027e21 */ /* 0x001fca0008000000 */
[----:B------:R-:W-:Y:S01]  /*0870*/  FSETP.GEU.AND P1, PT, |R2|, 1.175494350822287508e-38, PT ;  /* 0x008000000200780b */ /* 0x000fe20003f2e200 */
[----:B------:R-:W-:-:S12]  /*0880*/  @!P2 EXIT ;  /* 0x000000000000a94d */ /* 0x000fd80003800000 */
[----:B------:R-:W0:Y:S01]  /*0890*/  LDC R0, c[0x0][0x398] ;  /* 0x0000e600ff007b82 */ /* 0x000e220000000800 */
[----:B------:R-:W-:Y:S01]  /*08a0*/  @!P1 FMUL R2, R2, 16777216 ;  /* 0x4b80000002029820 */ /* 0x000fe20000400000 */
[----:B------:R-:W-:-:S03]  /*08b0*/  HFMA2 R11, -RZ, RZ, 0, 0 ;  /* 0x00000000ff0b7431 */ /* 0x000fc600000001ff */
[----:B------:R-:W1:Y:S02]  /*08c0*/  MUFU.RSQ R9, R2 ;  /* 0x0000000200097308 */ /* 0x000e640000001400 */
[----:B-1----:R-:W-:Y:S01]  /*08d0*/  @!P1 FMUL R9, R9, 4096 ;  /* 0x4580000009099820 */ /* 0x002fe20000400000 */
[C---:B0-----:R-:W-:Y:S02]  /*08e0*/  ISETP.GE.U32.AND P2, PT, R0.reuse, 0x8, PT ;  /* 0x000000080000780c */ /* 0x041fe40003f46070 */
[----:B------:R-:W-:-:S04]  /*08f0*/  LOP3.LUT R10, R0, 0x7, RZ, 0xc0, !PT ;  /* 0x00000007000a7812 */ /* 0x000fc800078ec0ff */
[----:B------:R-:W-:-:S07]  /*0900*/  ISETP.NE.AND P0, PT, R10, RZ, PT ;  /* 0x000000ff0a00720c */ /* 0x000fce0003f05270 */
[----:B------:R-:W-:Y:S06]  /*0910*/  @!P2 BRA `(.L_x_8) ;  /* 0x000000040004a947 */ /* 0x000fec0003800000 */
[----:B------:R-:W0:Y:S01]  /*0920*/  LDCU.128 UR8, c[0x0][0x380] ;  /* 0x00007000ff0877ac */ /* 0x000e220008000c00 */
[----:B------:R-:W-:Y:S01]  /*0930*/  LOP3.LUT R11, R0, 0x7ffffff8, RZ, 0xc0, !PT ;  /* 0x7ffffff8000b7812 */ /* 0x000fe200078ec0ff */
[----:B------:R-:W-:Y:S01]  /*0940*/  IMAD.MOV.U32 R13, RZ, RZ, R8 ;  /* 0x000000ffff0d7224 */ /* 0x000fe200078e0008 */
[----:B------:R-:W1:Y:S02]  /*0950*/  LDCU.64 UR6, c[0x0][0x390] ;  /* 0x00007200ff0677ac */ /* 0x000e640008000a00 */
[----:B------:R-:W-:Y:S01]  /*0960*/  IADD3 R12, PT, PT, -R11, RZ, RZ ;  /* 0x000000ff0b0c7210 */ /* 0x000fe20007ffe1ff */
[----:B0-----:R-:W-:Y:S02]  /*0970*/  UIADD3 UR4, UP2, UPT, UR10, 0x10, URZ ;  /* 0x000000100a047890 */ /* 0x001fe4000ff5e0ff */
[----:B------:R-:W-:Y:S02]  /*0980*/  UIADD3 UR8, UP0, UPT, UR8, 0x10, URZ ;  /* 0x0000001008087890 */ /* 0x000fe4000ff1e0ff */
[----:B------:R-:W-:-:S02]  /*0990*/  UIADD3.X UR5, UPT, UPT, URZ, UR11, URZ, UP2, !UPT ;  /* 0x0000000bff057290 */ /* 0x000fc400097fe4ff */
[----:B-1----:R-:W-:Y:S01]  /*09a0*/  UIADD3 UR6, UP1, UPT, UR6, 0x10, URZ ;  /* 0x0000001006067890 */ /* 0x002fe2000ff3e0ff */
[----:B------:R-:W-:Y:S01]  /*09b0*/  MOV R2, UR4 ;  /* 0x0000000400027c02 */ /* 0x000fe20008000f00 */
[----:B------:R-:W-:Y:S02]  /*09c0*/  UIADD3.X UR9, UPT, UPT, URZ, UR9, URZ, UP0, !UPT ;  /* 0x00000009ff097290 */ /* 0x000fe400087fe4ff */
[----:B------:R-:W-:Y:S01]  /*09d0*/  IMAD.U32 R3, RZ, RZ, UR5 ;  /* 0x00000005ff037e24 */ /* 0x000fe2000f8e00ff */
[----:B------:R-:W-:-:S12]  /*09e0*/  UIADD3.X UR7, UPT, UPT, URZ, UR7, URZ, UP1, !UPT ;  /* 0x00000007ff077290 */ /* 0x000fd80008ffe4ff */
.L_x_9:
[----:B------:R-:W-:Y:S01]  /*09f0*/  MOV R4, UR8 ;  /* 0x0000000800047c02 */ /* 0x000fe20008000f00 */
[----:B0-----:R-:W2:Y:S01]  /*0a00*/  LDG.E.CONSTANT R27, desc[UR12][R2.64+-0x10] ;  /* 0xfffff00c021b7981 */ /* 0x001ea2000c1e9900 */
[----:B------:R-:W-:-:S03]  /*0a10*/  MOV R5, UR9 ;  /* 0x0000000900057c02 */ /* 0x000fc60008000f00 */
[----:B------:R-:W3:Y:S01]  /*0a20*/  LDG.E.CONSTANT R25, desc[UR12][R2.64+-0xc] ;  /* 0xfffff40c02197981 */ /* 0x000ee2000c1e9900 */
[----:B------:R-:W-:-:S03]  /*0a30*/  IMAD.WIDE R4, R13, 0x4, R4 ;  /* 0x000000040d047825 */ /* 0x000fc600078e0204 */
[----:B------:R-:W4:Y:S04]  /*0a40*/  LDG.E.CONSTANT R15, desc[UR12][R2.64+-0x8] ;  /* 0xfffff80c020f7981 */ /* 0x000f28000c1e9900 */
[----:B------:R-:W5:Y:S04]  /*0a50*/  LDG.E.CONSTANT R6, desc[UR12][R4.64+-0x10] ;  /* 0xfffff00c04067981 */ /* 0x000f68000c1e9900 */
[----:B------:R-:W3:Y:S04]  /*0a60*/  LDG.E.CONSTANT R28, desc[UR12][R4.64+-0xc] ;  /* 0xfffff40c041c7981 */ /* 0x000ee8000c1e9900 */
[----:B------:R-:W4:Y:S04]  /*0a70*/  LDG.E.CONSTANT R26, desc[UR12][R4.64+-0x8] ;  /* 0xfffff80c041a7981 */ /* 0x000f28000c1e9900 */
        /* <DEDUP_REMOVED lines=9> */
[----:B------:R0:W4:Y:S01]  /*0b10*/  LDG.E.CONSTANT R19, desc[UR12][R2.64+0xc] ;  /* 0x00000c0c02137981 */ /* 0x000122000c1e9900 */
[----:B------:R-:W-:-:S02]  /*0b20*/  MOV R7, UR7 ;  /* 0x0000000700077c02 */ /* 0x000fc40008000f00 */
[----:B------:R-:W-:-:S04]  /*0b30*/  IADD3 R12, PT, PT, R12, 0x8, RZ ;  /* 0x000000080c0c7810 */ /* 0x000fc80007ffe0ff */
[----:B------:R-:W-:Y:S02]  /*0b40*/  ISETP.NE.AND P1, PT, R12, RZ, PT ;  /* 0x000000ff0c00720c */ /* 0x000fe40003f25270 */
[----:B0-----:R-:W-:-:S05]  /*0b50*/  IADD3 R2, P2, PT, R2, 0x20, RZ ;  /* 0x0000002002027810 */ /* 0x001fca0007f5e0ff */
[----:B------:R-:W-:Y:S02]  /*0b60*/  IMAD.X R3, RZ, RZ, R3, P2 ;  /* 0x000000ffff037224 */ /* 0x000fe400010e0603 */
[----:B-----5:R-:W-:-:S04]  /*0b70*/  FMUL R6, R9, R6 ;  /* 0x0000000609067220 */ /* 0x020fc80000400000 */
[----:B--2---:R-:W-:Y:S01]  /*0b80*/  FMUL R27, R6, R27 ;  /* 0x0000001b061b7220 */ /* 0x004fe20000400000 */
[C---:B---3--:R-:W-:Y:S01]  /*0b90*/  FMUL R28, R9.reuse, R28 ;  /* 0x0000001c091c7220 */ /* 0x048fe20000400000 */
[----:B------:R-:W-:Y:S02]  /*0ba0*/  IMAD.U32 R6, RZ, RZ, UR6 ;  /* 0x00000006ff067e24 */ /* 0x000fe4000f8e00ff */
[C---:B----4-:R-:W-:Y:S01]  /*0bb0*/  FMUL R26, R9.reuse, R26 ;  /* 0x0000001a091a7220 */ /* 0x050fe20000400000 */
[C---:B------:R-:W-:Y:S01]  /*0bc0*/  FMUL R20, R9.reuse, R20 ;  /* 0x0000001409147220 */ /* 0x040fe20000400000 */
[C---:B------:R-:W-:Y:S01]  /*0bd0*/  FMUL R14, R9.reuse, R14 ;  /* 0x0000000e090e7220 */ /* 0x040fe20000400000 */
[C---:B------:R-:W-:Y:S01]  /*0be0*/  FMUL R5, R9.reuse, R18 ;  /* 0x0000001209057220 */ /* 0x040fe20000400000 */
[C---:B------:R-:W-:Y:S01]  /*0bf0*/  FMUL R16, R9.reuse, R16 ;  /* 0x0000001009107220 */ /* 0x040fe20000400000 */
[----:B------:R-:W-:Y:S01]  /*0c00*/  FMUL R24, R9, R24 ;  /* 0x0000001809187220 */ /* 0x000fe20000400000 */
[----:B------:R-:W-:Y:S01]  /*0c10*/  FMUL R25, R28, R25 ;  /* 0x000000191c197220 */ /* 0x000fe20000400000 */
[----:B------:R-:W-:-:S04]  /*0c20*/  IMAD.WIDE R6, R13, 0x4, R6 ;  /* 0x000000040d067825 */ /* 0x000fc800078e0206 */
[----:B------:R-:W-:Y:S01]  /*0c30*/  FMUL R15, R26, R15 ;  /* 0x0000000f1a0f7220 */ /* 0x000fe20000400000 */
[----:B------:R-:W-:Y:S01]  /*0c40*/  FMUL R17, R20, R17 ;  /* 0x0000001114117220 */ /* 0x000fe20000400000 */
[----:B------:R-:W-:Y:S01]  /*0c50*/  FMUL R23, R14, R23 ;  /* 0x000000170e177220 */ /* 0x000fe20000400000 */
[----:B------:R-:W-:Y:S01]  /*0c60*/  FMUL R5, R5, R22 ;  /* 0x0000001605057220 */ /* 0x000fe20000400000 */
[----:B------:R-:W-:Y:S01]  /*0c70*/  FMUL R21, R16, R21 ;  /* 0x0000001510157220 */ /* 0x000fe20000400000 */
[----:B------:R-:W-:Y:S01]  /*0c80*/  FMUL R19, R24, R19 ;  /* 0x0000001318137220 */ /* 0x000fe20000400000 */
[----:B------:R0:W-:Y:S04]  /*0c90*/  STG.E desc[UR12][R6.64+-0x10], R27 ;  /* 0xfffff01b06007986 */ /* 0x0001e8000c10190c */
[----:B------:R0:W-:Y:S04]  /*0ca0*/  STG.E desc[UR12][R6.64+-0xc], R25 ;  /* 0xfffff41906007986 */ /* 0x0001e8000c10190c */
[----:B------:R0:W-:Y:S04]  /*0cb0*/  STG.E desc[UR12][R6.64+-0x8], R15 ;  /* 0xfffff80f06007986 */ /* 0x0001e8000c10190c */
[----:B------:R0:W-:Y:S04]  /*0cc0*/  STG.E desc[UR12][R6.64+-0x4], R17 ;  /* 0xfffffc1106007986 */ /* 0x0001e8000c10190c */
[----:B------:R0:W-:Y:S04]  /*0cd0*/  STG.E desc[UR12][R6.64], R23 ;  /* 0x0000001706007986 */ /* 0x0001e8000c10190c */
[----:B------:R0:W-:Y:S04]  /*0ce0*/  STG.E desc[UR12][R6.64+0x4], R5 ;  /* 0x0000040506007986 */ /* 0x0001e8000c10190c */
[----:B------:R0:W-:Y:S04]  /*0cf0*/  STG.E desc[UR12][R6.64+0x8], R21 ;  /* 0x0000081506007986 */ /* 0x0001e8000c10190c */
[----:B------:R0:W-:Y:S01]  /*0d00*/  STG.E desc[UR12][R6.64+0xc], R19 ;  /* 0x00000c1306007986 */ /* 0x0001e2000c10190c */
[----:B------:R-:W-:Y:S01]  /*0d10*/  IADD3 R13, PT, PT, R13, 0x8, RZ ;  /* 0x000000080d0d7810 */ /* 0x000fe20007ffe0ff */
[----:B------:R-:W-:Y:S06]  /*0d20*/  @P1 BRA `(.L_x_9) ;  /* 0xfffffffc00301947 */ /* 0x000fec000383ffff */
.L_x_8:
[----:B------:R-:W-:Y:S05]  /*0d30*/  @!P0 EXIT ;  /* 0x000000000000894d */ /* 0x000fea0003800000 */
[----:B------:R-:W-:Y:S02]  /*0d40*/  ISETP.GE.U32.AND P0, PT, R10, 0x4, PT ;  /* 0x000000040a00780c */ /* 0x000fe40003f06070 */
[----:B------:R-:W-:-:S04]  /*0d50*/  LOP3.LUT R16, R0, 0x3, RZ, 0xc0, !PT ;  /* 0x0000000300107812 */ /* 0x000fc800078ec0ff */
[----:B------:R-:W-:-:S07]  /*0d60*/  ISETP.NE.AND P1, PT, R16, RZ, PT ;  /* 0x000000ff1000720c */ /* 0x000fce0003f25270 */
[----:B------:R-:W-:Y:S06]  /*0d70*/  @!P0 BRA `(.L_x_10) ;  /* 0x0000000000708947 */ /* 0x000fec0003800000 */
[----:B0-----:R-:W0:Y:S01]  /*0d80*/  LDC.64 R6, c[0x0][0x380] ;  /* 0x0000e000ff067b82 */ /* 0x001e220000000a00 */
[----:B------:R-:W-:-:S07]  /*0d90*/  IADD3 R13, PT, PT, R8, R11, RZ ;  /* 0x0000000b080d7210 */ /* 0x000fce0007ffe0ff */
[----:B------:R-:W1:Y:S08]  /*0da0*/  LDC.64 R4, c[0x0][0x388] ;  /* 0x0000e200ff047b82 */ /* 0x000e700000000a00 */
[----:B------:R-:W2:Y:S01]  /*0db0*/  LDC.64 R2, c[0x0][0x390] ;  /* 0x0000e400ff027b82 */ /* 0x000ea20000000a00 */
[----:B0-----:R-:W-:-:S05]  /*0dc0*/  IMAD.WIDE R6, R13, 0x4, R6 ;  /* 0x000000040d067825 */ /* 0x001fca00078e0206 */
[----:B------:R-:W3:Y:S01]  /*0dd0*/  LDG.E.CONSTANT R10, desc[UR12][R6.64] ;  /* 0x0000000c060a7981 */ /* 0x000ee2000c1e9900 */
[----:B-1----:R-:W-:-:S03]  /*0de0*/  IMAD.WIDE.U32 R4, R11, 0x4, R4 ;  /* 0x000000040b047825 */ /* 0x002fc600078e0004 */
[----:B------:R-:W4:Y:S04]  /*0df0*/  LDG.E.CONSTANT R12, desc[UR12][R6.64+0x4] ;  /* 0x0000040c060c7981 */ /* 0x000f28000c1e9900 */
[----:B------:R-:W5:Y:S04]  /*0e00*/  LDG.E.CONSTANT R14, desc[UR12][R6.64+0x8] ;  /* 0x0000080c060e7981 */ /* 0x000f68000c1e9900 */
[----:B------:R-:W5:Y:S04]  /*0e10*/  LDG.E.CONSTANT R18, desc[UR12][R6.64+0xc] ;  /* 0x00000c0c06127981 */ /* 0x000f68000c1e9900 */
[----:B------:R-:W5:Y:S04]  /*0e20*/  LDG.E.CONSTANT R15, desc[UR12][R4.64] ;  /* 0x0000000c040f7981 */ /* 0x000f68000c1e9900 */
[----:B------:R-:W5:Y:S04]  /*0e30*/  LDG.E.CONSTANT R17, desc[UR12][R4.64+0x4] ;  /* 0x0000040c04117981 */ /* 0x000f68000c1e9900 */
[----:B------:R-:W5:Y:S04]  /*0e40*/  LDG.E.CONSTANT R19, desc[UR12][R4.64+0x8] ;  /* 0x0000080c04137981 */ /* 0x000f68000c1e9900 */
[----:B------:R-:W5:Y:S01]  /*0e50*/  LDG.E.CONSTANT R21, desc[UR12][R4.64+0xc] ;  /* 0x00000c0c04157981 */ /* 0x000f62000c1e9900 */
[----:B--2---:R-:W-:Y:S01]  /*0e60*/  IMAD.WIDE R2, R13, 0x4, R2 ;  /* 0x000000040d027825 */ /* 0x004fe200078e0202 */
[----:B------:R-:W-:-:S03]  /*0e70*/  IADD3 R11, PT, PT, R11, 0x4, RZ ;  /* 0x000000040b0b7810 */ /* 0x000fc60007ffe0ff */
[C---:B---3--:R-:W-:Y:S01]  /*0e80*/  FMUL R10, R9.reuse, R10 ;  /* 0x0000000a090a7220 */ /* 0x048fe20000400000 */
[C---:B----4-:R-:W-:Y:S01]  /*0e90*/  FMUL R12, R9.reuse, R12 ;  /* 0x0000000c090c7220 */ /* 0x050fe20000400000 */
[C---:B-----5:R-:W-:Y:S01]  /*0ea0*/  FMUL R14, R9.reuse, R14 ;  /* 0x0000000e090e7220 */ /* 0x060fe20000400000 */
[----:B------:R-:W-:Y:S01]  /*0eb0*/  FMUL R18, R9, R18 ;  /* 0x0000001209127220 */ /* 0x000fe20000400000 */
[----:B------:R-:W-:Y:S01]  /*0ec0*/  FMUL R15, R10, R15 ;  /* 0x0000000f0a0f7220 */ /* 0x000fe20000400000 */
[----:B------:R-:W-:Y:S01]  /*0ed0*/  FMUL R17, R12, R17 ;  /* 0x000000110c117220 */ /* 0x000fe20000400000 */
[----:B------:R-:W-:Y:S01]  /*0ee0*/  FMUL R19, R14, R19 ;  /* 0x000000130e137220 */ /* 0x000fe20000400000 */
[----:B------:R-:W-:Y:S02]  /*0ef0*/  FMUL R21, R18, R21 ;  /* 0x0000001512157220 */ /* 0x000fe40000400000 */
[----:B------:R1:W-:Y:S04]  /*0f00*/  STG.E desc[UR12][R2.64], R15 ;  /* 0x0000000f02007986 */ /* 0x0003e8000c10190c */
[----:B------:R1:W-:Y:S04]  /*0f10*/  STG.E desc[UR12][R2.64+0x4], R17 ;  /* 0x0000041102007986 */ /* 0x0003e8000c10190c */
[----:B------:R1:W-:Y:S04]  /*0f20*/  STG.E desc[UR12][R2.64+0x8], R19 ;  /* 0x0000081302007986 */ /* 0x0003e8000c10190c */
[----:B------:R1:W-:Y:S02]  /*0f30*/  STG.E desc[UR12][R2.64+0xc], R21 ;  /* 0x00000c1502007986 */ /* 0x0003e4000c10190c */
.L_x_10:
[----:B------:R-:W-:Y:S05]  /*0f40*/  @!P1 EXIT ;  /* 0x000000000000994d */ /* 0x000fea0003800000 */
[----:B------:R-:W-:Y:S02]  /*0f50*/  ISETP.NE.AND P0, PT, R16, 0x1, PT ;  /* 0x000000011000780c */ /* 0x000fe40003f05270 */
[----:B------:R-:W-:-:S04]  /*0f60*/  LOP3.LUT R0, R0, 0x1, RZ, 0xc0, !PT ;  /* 0x0000000100007812 */ /* 0x000fc800078ec0ff */
[----:B------:R-:W-:-:S07]  /*0f70*/  ISETP.NE.U32.AND P1, PT, R0, 0x1, PT ;  /* 0x000000010000780c */ /* 0x000fce0003f25070 */
[----:B------:R-:W-:Y:S06]  /*0f80*/  @!P0 BRA `(.L_x_11) ;  /* 0x0000000000488947 */ /* 0x000fec0003800000 */
[----:B-1----:R-:W1:Y:S01]  /*0f90*/  LDC.64 R2, c[0x0][0x380] ;  /* 0x0000e000ff027b82 */ /* 0x002e620000000a00 */
[----:B------:R-:W-:-:S07]  /*0fa0*/  IMAD.IADD R13, R8, 0x1, R11 ;  /* 0x00000001080d7824 */ /* 0x000fce00078e020b */
[----:B0-----:R-:W0:Y:S08]  /*0fb0*/  LDC.64 R4, c[0x0][0x388] ;  /* 0x0000e200ff047b82 */ /* 0x001e300000000a00 */
[----:B------:R-:W2:Y:S01]  /*0fc0*/  LDC.64 R6, c[0x0][0x390] ;  /* 0x0000e400ff067b82 */ /* 0x000ea20000000a00 */
[----:B-1----:R-:W-:-:S05]  /*0fd0*/  IMAD.WIDE R2, R13, 0x4, R2 ;  /* 0x000000040d027825 */ /* 0x002fca00078e0202 */
[----:B------:R-:W3:Y:S01]  /*0fe0*/  LDG.E.CONSTANT R0, desc[UR12][R2.64] ;  /* 0x0000000c02007981 */ /* 0x000ee2000c1e9900 */
[----:B0-----:R-:W-:-:S03]  /*0ff0*/  IMAD.WIDE.U32 R4, R11, 0x4, R4 ;  /* 0x000000040b047825 */ /* 0x001fc600078e0004 */
[----:B------:R-:W4:Y:S04]  /*1000*/  LDG.E.CONSTANT R10, desc[UR12][R2.64+0x4] ;  /* 0x0000040c020a7981 */ /* 0x000f28000c1e9900 */
[----:B------:R-:W5:Y:S04]  /*1010*/  LDG.E.CONSTANT R15, desc[UR12][R4.64] ;  /* 0x0000000c040f7981 */ /* 0x000f68000c1e9900 */
[----:B------:R-:W5:Y:S01]  /*1020*/  LDG.E.CONSTANT R17, desc[UR12][R4.64+0x4] ;  /* 0x0000040c04117981 */ /* 0x000f62000c1e9900 */
[----:B--2---:R-:W-:Y:S01]  /*1030*/  IMAD.WIDE R6, R13, 0x4, R6 ;  /* 0x000000040d067825 */ /* 0x004fe200078e0206 */
[----:B------:R-:W-:-:S03]  /*1040*/  IADD3 R11, PT, PT, R11, 0x2, RZ ;  /* 0x000000020b0b7810 */ /* 0x000fc60007ffe0ff */
[C---:B---3--:R-:W-:Y:S01]  /*1050*/  FMUL R0, R9.reuse, R0 ;  /* 0x0000000009007220 */ /* 0x048fe20000400000 */
[----:B----4-:R-:W-:-:S03]  /*1060*/  FMUL R10, R9, R10 ;  /* 0x0000000a090a7220 */ /* 0x010fc60000400000 */
[----:B-----5:R-:W-:Y:S01]  /*1070*/  FMUL R15, R0, R15 ;  /* 0x0000000f000f7220 */ /* 0x020fe20000400000 */
[----:B------:R-:W-:-:S04]  /*1080*/  FMUL R17, R10, R17 ;  /* 0x000000110a117220 */ /* 0x000fc80000400000 */
[----:B------:R2:W-:Y:S04]  /*1090*/  STG.E desc[UR12][R6.64], R15 ;  /* 0x0000000f06007986 */ /* 0x0005e8000c10190c */
[----:B------:R2:W-:Y:S02]  /*10a0*/  STG.E desc[UR12][R6.64+0x4], R17 ;  /* 0x0000041106007986 */ /* 0x0005e4000c10190c */
.L_x_11:
[----:B------:R-:W-:Y:S05]  /*10b0*/  @P1 EXIT ;  /* 0x000000000000194d */ /* 0x000fea0003800000 */
[----:B-1----:R-:W1:Y:S01]  /*10c0*/  LDC.64 R2, c[0x0][0x380] ;  /* 0x0000e000ff027b82 */ /* 0x002e620000000a00 */
[----:B------:R-:W-:-:S07]  /*10d0*/  IADD3 R13, PT, PT, R8, R11, RZ ;  /* 0x0000000b080d7210 */ /* 0x000fce0007ffe0ff */
[----:B0-----:R-:W0:Y:S08]  /*10e0*/  LDC.64 R4, c[0x0][0x388] ;  /* 0x0000e200ff047b82 */ /* 0x001e300000000a00 */
[----:B--2---:R-:W2:Y:S01]  /*10f0*/  LDC.64 R6, c[0x0][0x390] ;  /* 0x0000e400ff067b82 */ /* 0x004ea20000000a00 */
[----:B-1----:R-:W-:-:S06]  /*1100*/  IMAD.WIDE R2, R13, 0x4, R2 ;  /* 0x000000040d027825 */ /* 0x002fcc00078e0202 */
[----:B------:R-:W3:Y:S01]  /*1110*/  LDG.E.CONSTANT R2, desc[UR12][R2.64] ;  /* 0x0000000c02027981 */ /* 0x000ee2000c1e9900 */
[----:B0-----:R-:W-:-:S06]  /*1120*/  IMAD.WIDE.U32 R4, R11, 0x4, R4 ;  /* 0x000000040b047825 */ /* 0x001fcc00078e0004 */
[----:B------:R-:W4:Y:S01]  /*1130*/  LDG.E.CONSTANT R4, desc[UR12][R4.64] ;  /* 0x0000000c04047981 */ /* 0x000f22000c1e9900 */
[----:B--2---:R-:W-:-:S04]  /*1140*/  IMAD.WIDE R6, R13, 0x4, R6 ;  /* 0x000000040d067825 */ /* 0x004fc800078e0206 */
[----:B---3--:R-:W-:-:S04]  /*1150*/  FMUL R9, R9, R2 ;  /* 0x0000000209097220 */ /* 0x008fc80000400000 */
[----:B----4-:R-:W-:-:S05]  /*1160*/  FMUL R9, R9, R4 ;  /* 0x0000000409097220 */ /* 0x010fca0000400000 */
[----:B------:R-:W-:Y:S01]  /*1170*/  STG.E desc[UR12][R6.64], R9 ;  /* 0x0000000906007986 */ /* 0x000fe2000c10190c */
[----:B------:R-:W-:Y:S05]  /*1180*/  EXIT ;  /* 0x000000000000794d */ /* 0x000fea0003800000 */
        .weak           $__internal_0_$__cuda_sm3x_div_rn_noftz_f32_slowpath
        .type           $__internal_0_$__cuda_sm3x_div_rn_noftz_f32_slowpath,@function
        .size           $__internal_0_$__cuda_sm3x_div_rn_noftz_f32_slowpath,(.L_x_24 - $__internal_0_$__cuda_sm3x_div_rn_noftz_f32_slowpath)
$__internal_0_$__cuda_sm3x_div_rn_noftz_f32_slowpath:
[----:B------:R-:W-:Y:S01]  /*1190*/  SHF.R.U32.HI R5, RZ, 0x17, R4 ;  /* 0x00000017ff057819 */ /* 0x000fe20000011604 */
[----:B------:R-:W-:Y:S01]  /*11a0*/  BSSY.RECONVERGENT B1, `(.L_x_12) ;  /* 0x0000063000017945 */ /* 0x000fe20003800200 */
[----:B------:R-:W-:Y:S02]  /*11b0*/  SHF.R.U32.HI R0, RZ, 0x17, R3 ;  /* 0x00000017ff007819 */ /* 0x000fe40000011603 */
[----:B------:R-:W-:Y:S02]  /*11c0*/  LOP3.LUT R5, R5, 0xff, RZ, 0xc0, !PT ;  /* 0x000000ff05057812 */ /* 0x000fe400078ec0ff */
[----:B------:R-:W-:Y:S02]  /*11d0*/  LOP3.LUT R10, R0, 0xff, RZ, 0xc0, !PT ;  /* 0x000000ff000a7812 */ /* 0x000fe400078ec0ff */
[----:B------:R-:W-:-:S03]  /*11e0*/  IADD3 R7, PT, PT, R5, -0x1, RZ ;  /* 0xffffffff05077810 */ /* 0x000fc60007ffe0ff */
[----:B------:R-:W-:Y:S01]  /*11f0*/  VIADD R9, R10, 0xffffffff ;  /* 0xffffffff0a097836 */ /* 0x000fe20000000000 */
[----:B------:R-:W-:-:S04]  /*1200*/  ISETP.GT.U32.AND P0, PT, R7, 0xfd, PT ;  /* 0x000000fd0700780c */ /* 0x000fc80003f04070 */
[----:B------:R-:W-:-:S13]  /*1210*/  ISETP.GT.U32.OR P0, PT, R9, 0xfd, P0 ;  /* 0x000000fd0900780c */ /* 0x000fda0000704470 */
[----:B------:R-:W-:Y:S01]  /*1220*/  @!P0 MOV R6, RZ ;  /* 0x000000ff00068202 */ /* 0x000fe20000000f00 */
[----:B------:R-:W-:Y:S06]  /*1230*/  @!P0 BRA `(.L_x_13) ;  /* 0x0000000000608947 */ /* 0x000fec0003800000 */
[----:B------:R-:W-:Y:S02]  /*1240*/  FSETP.GTU.FTZ.AND P0, PT, |R3|, +INF , PT ;  /* 0x7f8000000300780b */ /* 0x000fe40003f1c200 */
[----:B------:R-:W-:Y:S02]  /*1250*/  FSETP.GTU.FTZ.AND P1, PT, |R4|, +INF , PT ;  /* 0x7f8000000400780b */ /* 0x000fe40003f3c200 */
[----:B------:R-:W-:Y:S02]  /*1260*/  MOV R0, R4 ;  /* 0x0000000400007202 */ /* 0x000fe40000000f00 */
[----:B------:R-:W-:-:S13]  /*1270*/  PLOP3.LUT P0, PT, P0, P1, PT, 0xf8, 0x8f ;  /* 0x00000000008f781c */ /* 0x000fda0000703f70 */
[----:B------:R-:W-:Y:S05]  /*1280*/  @P0 BRA `(.L_x_14) ;  /* 0x00000004004c0947 */ /* 0x000fea0003800000 */
[----:B------:R-:W-:-:S13]  /*1290*/  LOP3.LUT P0, RZ, R4, 0x7fffffff, R3, 0xc8, !PT ;  /* 0x7fffffff04ff7812 */ /* 0x000fda000780c803 */
[----:B------:R-:W-:Y:S05]  /*12a0*/  @!P0 BRA `(.L_x_15) ;  /* 0x00000004003c8947 */ /* 0x000fea0003800000 */
[C---:B------:R-:W-:Y:S02]  /*12b0*/  FSETP.NEU.FTZ.AND P3, PT, |R3|.reuse, +INF , PT ;  /* 0x7f8000000300780b */ /* 0x040fe40003f7d200 */
[----:B------:R-:W-:Y:S02]  /*12c0*/  FSETP.NEU.FTZ.AND P1, PT, |R0|, +INF , PT ;  /* 0x7f8000000000780b */ /* 0x000fe40003f3d200 */
[----:B------:R-:W-:-:S11]  /*12d0*/  FSETP.NEU.FTZ.AND P0, PT, |R3|, +INF , PT ;  /* 0x7f8000000300780b */ /* 0x000fd60003f1d200 */
[----:B------:R-:W-:Y:S05]  /*12e0*/  @!P1 BRA !P3, `(.L_x_15) ;  /* 0x00000004002c9947 */ /* 0x000fea0005800000 */
[----:B------:R-:W-:-:S04]  /*12f0*/  LOP3.LUT P3, RZ, R3, 0x7fffffff, RZ, 0xc0, !PT ;  /* 0x7fffffff03ff7812 */ /* 0x000fc8000786c0ff */
[----:B------:R-:W-:-:S13]  /*1300*/  PLOP3.LUT P1, PT, P1, P3, PT, 0x2f, 0xf2 ;  /* 0x0000000000f2781c */ /* 0x000fda0000f26577 */
[----:B------:R-:W-:Y:S05]  /*1310*/  @P1 BRA `(.L_x_16) ;  /* 0x0000000400181947 */ /* 0x000fea0003800000 */
[----:B------:R-:W-:-:S04]  /*1320*/  LOP3.LUT P1, RZ, R4, 0x7fffffff, RZ, 0xc0, !PT ;  /* 0x7fffffff04ff7812 */ /* 0x000fc8000782c0ff */
[----:B------:R-:W-:-:S13]  /*1330*/  PLOP3.LUT P0, PT, P0, P1, PT, 0x2f, 0xf2 ;  /* 0x0000000000f2781c */ /* 0x000fda0000702577 */
[----:B------:R-:W-:Y:S05]  /*1340*/  @P0 BRA `(.L_x_17) ;  /* 0x0000000400000947 */ /* 0x000fea0003800000 */
[----:B------:R-:W-:Y:S02]  /*1350*/  ISETP.GE.AND P0, PT, R9, RZ, PT ;  /* 0x000000ff0900720c */ /* 0x000fe40003f06270 */
[----:B------:R-:W-:-:S11]  /*1360*/  ISETP.GE.AND P1, PT, R7, RZ, PT ;  /* 0x000000ff0700720c */ /* 0x000fd60003f26270 */
[----:B------:R-:W-:Y:S01]  /*1370*/  @P0 MOV R6, RZ ;  /* 0x000000ff00060202 */ /* 0x000fe20000000f00 */
[----:B------:R-:W-:Y:S02]  /*1380*/  @!P0 IMAD.MOV.U32 R6, RZ, RZ, -0x40 ;  /* 0xffffffc0ff068424 */ /* 0x000fe400078e00ff */
[----:B------:R-:W-:Y:S01]  /*1390*/  @!P0 FFMA R3, R3, 1.84467440737095516160e+19, RZ ;  /* 0x5f80000003038823 */ /* 0x000fe200000000ff */
[----:B------:R-:W-:Y:S02]  /*13a0*/  @!P1 FFMA R4, R0, 1.84467440737095516160e+19, RZ ;  /* 0x5f80000000049823 */ /* 0x000fe400000000ff */
[----:B------:R-:W-:-:S07]  /*13b0*/  @!P1 IADD3 R6, PT, PT, R6, 0x40, RZ ;  /* 0x0000004006069810 */ /* 0x000fce0007ffe0ff */
.L_x_13:
[----:B------:R-:W-:Y:S01]  /*13c0*/  LEA R7, R5, 0xc0800000, 0x17 ;  /* 0xc080000005077811 */ /* 0x000fe200078eb8ff */
[----:B------:R-:W-:Y:S03]  /*13d0*/  BSSY.RECONVERGENT B2, `(.L_x_18) ;  /* 0x0000036000027945 */ /* 0x000fe60003800200 */
[----:B------:R-:W-:Y:S02]  /*13e0*/  IADD3 R7, PT, PT, -R7, R4, RZ ;  /* 0x0000000407077210 */ /* 0x000fe40007ffe1ff */
[----:B------:R-:W-:Y:S02]  /*13f0*/  IADD3 R4, PT, PT, R10, -0x7f, RZ ;  /* 0xffffff810a047810 */ /* 0x000fe40007ffe0ff */
[----:B------:R-:W0:Y:S01]  /*1400*/  MUFU.RCP R9, R7 ;  /* 0x0000000700097308 */ /* 0x000e220000001000 */
[----:B------:R-:W-:Y:S01]  /*1410*/  FADD.FTZ R11, -R7, -RZ ;  /* 0x800000ff070b7221 */ /* 0x000fe20000010100 */
[C---:B------:R-:W-:Y:S01]  /*1420*/  IADD3 R5, PT, PT, R4.reuse, 0x7f, -R5 ;  /* 0x0000007f04057810 */ /* 0x040fe20007ffe805 */
[----:B------:R-:W-:-:S04]  /*1430*/  IMAD R0, R4, -0x800000, R3 ;  /* 0xff80000004007824 */ /* 0x000fc800078e0203 */
[----:B------:R-:W-:Y:S02]  /*1440*/  IMAD.IADD R5, R5, 0x1, R6 ;  /* 0x0000000105057824 */ /* 0x000fe400078e0206 */
[----:B0-----:R-:W-:-:S04]  /*1450*/  FFMA R10, R9, R11, 1 ;  /* 0x3f800000090a7423 */ /* 0x001fc8000000000b */
[----:B------:R-:W-:-:S04]  /*1460*/  FFMA R12, R9, R10, R9 ;  /* 0x0000000a090c7223 */ /* 0x000fc80000000009 */
[----:B------:R-:W-:-:S04]  /*1470*/  FFMA R3, R0, R12, RZ ;  /* 0x0000000c00037223 */ /* 0x000fc800000000ff */
[----:B------:R-:W-:-:S04]  /*1480*/  FFMA R10, R11, R3, R0 ;  /* 0x000000030b0a7223 */ /* 0x000fc80000000000 */
[----:B------:R-:W-:-:S04]  /*1490*/  FFMA R9, R12, R10, R3 ;  /* 0x0000000a0c097223 */ /* 0x000fc80000000003 */
[----:B------:R-:W-:-:S04]  /*14a0*/  FFMA R10, R11, R9, R0 ;  /* 0x000000090b0a7223 */ /* 0x000fc80000000000 */
[----:B------:R-:W-:-:S05]  /*14b0*/  FFMA R0, R12, R10, R9 ;  /* 0x0000000a0c007223 */ /* 0x000fca0000000009 */
[----:B------:R-:W-:-:S04]  /*14c0*/  SHF.R.U32.HI R3, RZ, 0x17, R0 ;  /* 0x00000017ff037819 */ /* 0x000fc80000011600 */
[----:B------:R-:W-:-:S04]  /*14d0*/  LOP3.LUT R3, R3, 0xff, RZ, 0xc0, !PT ;  /* 0x000000ff03037812 */ /* 0x000fc800078ec0ff */
[----:B------:R-:W-:-:S04]  /*14e0*/  IADD3 R7, PT, PT, R3, R5, RZ ;  /* 0x0000000503077210 */ /* 0x000fc80007ffe0ff */
[----:B------:R-:W-:-:S04]  /*14f0*/  IADD3 R3, PT, PT, R7, -0x1, RZ ;  /* 0xffffffff07037810 */ /* 0x000fc80007ffe0ff */
[----:B------:R-:W-:-:S13]  /*1500*/  ISETP.GE.U32.AND P0, PT, R3, 0xfe, PT ;  /* 0x000000fe0300780c */ /* 0x000fda0003f06070 */
[----:B------:R-:W-:Y:S05]  /*1510*/  @!P0 BRA `(.L_x_19) ;  /* 0x0000000000808947 */ /* 0x000fea0003800000 */
[----:B------:R-:W-:-:S13]  /*1520*/  ISETP.GT.AND P0, PT, R7, 0xfe, PT ;  /* 0x000000fe0700780c */ /* 0x000fda0003f04270 */
[----:B------:R-:W-:Y:S05]  /*1530*/  @P0 BRA `(.L_x_20) ;  /* 0x00000000006c0947 */ /* 0x000fea0003800000 */
[----:B------:R-:W-:-:S13]  /*1540*/  ISETP.GE.AND P0, PT, R7, 0x1, PT ;  /* 0x000000010700780c */ /* 0x000fda0003f06270 */
[----:B------:R-:W-:Y:S05]  /*1550*/  @P0 BRA `(.L_x_21) ;  /* 0x0000000000740947 */ /* 0x000fea0003800000 */
[----:B------:R-:W-:Y:S02]  /*1560*/  ISETP.GE.AND P0, PT, R7, -0x18, PT ;  /* 0xffffffe80700780c */ /* 0x000fe40003f06270 */
[----:B------:R-:W-:-:S11]  /*1570*/  LOP3.LUT R0, R0, 0x80000000, RZ, 0xc0, !PT ;  /* 0x8000000000007812 */ /* 0x000fd600078ec0ff */
[----:B------:R-:W-:Y:S05]  /*1580*/  @!P0 BRA `(.L_x_21) ;  /* 0x0000000000688947 */ /* 0x000fea0003800000 */
[CCC-:B------:R-:W-:Y:S01]  /*1590*/  FFMA.RZ R3, R12.reuse, R10.reuse, R9.reuse ;  /* 0x0000000a0c037223 */ /* 0x1c0fe2000000c009 */
[C---:B------:R-:W-:Y:S01]  /*15a0*/  IADD3 R6, PT, PT, R7.reuse, 0x20, RZ ;  /* 0x0000002007067810 */ /* 0x040fe20007ffe0ff */
[CCC-:B------:R-:W-:Y:S01]  /*15b0*/  FFMA.RM R4, R12.reuse, R10.reuse, R9.reuse ;  /* 0x0000000a0c047223 */ /* 0x1c0fe20000004009 */
[----:B------:R-:W-:Y:S02]  /*15c0*/  ISETP.NE.AND P3, PT, R7, RZ, PT ;  /* 0x000000ff0700720c */ /* 0x000fe40003f65270 */
[----:B------:R-:W-:Y:S01]  /*15d0*/  LOP3.LUT R5, R3, 0x7fffff, RZ, 0xc0, !PT ;  /* 0x007fffff03057812 */ /* 0x000fe200078ec0ff */
[----:B------:R-:W-:Y:S01]  /*15e0*/  FFMA.RP R3, R12, R10, R9 ;  /* 0x0000000a0c037223 */ /* 0x000fe20000008009 */
[----:B------:R-:W-:Y:S01]  /*15f0*/  ISETP.NE.AND P1, PT, R7, RZ, PT ;  /* 0x000000ff0700720c */ /* 0x000fe20003f25270 */
[----:B------:R-:W-:Y:S01]  /*1600*/  IMAD.MOV R7, RZ, RZ, -R7 ;  /* 0x000000ffff077224 */ /* 0x000fe200078e0a07 */
[----:B------:R-:W-:Y:S02]  /*1610*/  LOP3.LUT R5, R5, 0x800000, RZ, 0xfc, !PT ;  /* 0x0080000005057812 */ /* 0x000fe400078efcff */
[----:B------:R-:W-:-:S02]  /*1620*/  FSETP.NEU.FTZ.AND P0, PT, R3, R4, PT ;  /* 0x000000040300720b */ /* 0x000fc40003f1d000 */
[----:B------:R-:W-:Y:S02]  /*1630*/  SHF.L.U32 R6, R5, R6, RZ ;  /* 0x0000000605067219 */ /* 0x000fe400000006ff */
[----:B------:R-:W-:Y:S02]  /*1640*/  SEL R4, R7, RZ, P3 ;  /* 0x000000ff07047207 */ /* 0x000fe40001800000 */
[----:B------:R-:W-:Y:S02]  /*1650*/  ISETP.NE.AND P1, PT, R6, RZ, P1 ;  /* 0x000000ff0600720c */ /* 0x000fe40000f25270 */
[----:B------:R-:W-:Y:S02]  /*1660*/  SHF.R.U32.HI R4, RZ, R4, R5 ;  /* 0x00000004ff047219 */ /* 0x000fe40000011605 */
[----:B------:R-:W-:Y:S02]  /*1670*/  PLOP3.LUT P0, PT, P0, P1, PT, 0xf8, 0x8f ;  /* 0x00000000008f781c */ /* 0x000fe40000703f70 */
[----:B------:R-:W-:-:S02]  /*1680*/  SHF.R.U32.HI R6, RZ, 0x1, R4 ;  /* 0x00000001ff067819 */ /* 0x000fc40000011604 */
[----:B------:R-:W-:-:S04]  /*1690*/  SEL R3, RZ, 0x1, !P0 ;  /* 0x00000001ff037807 */ /* 0x000fc80004000000 */
[----:B------:R-:W-:-:S04]  /*16a0*/  LOP3.LUT R3, R3, 0x1, R6, 0xf8, !PT ;  /* 0x0000000103037812 */ /* 0x000fc800078ef806 */
[----:B------:R-:W-:-:S04]  /*16b0*/  LOP3.LUT R3, R3, R4, RZ, 0xc0, !PT ;  /* 0x0000000403037212 */ /* 0x000fc800078ec0ff */
[----:B------:R-:W-:-:S04]  /*16c0*/  IADD3 R3, PT, PT, R6, R3, RZ ;  /* 0x0000000306037210 */ /* 0x000fc80007ffe0ff */
[----:B------:R-:W-:Y:S01]  /*16d0*/  LOP3.LUT R0, R3, R0, RZ, 0xfc, !PT ;  /* 0x0000000003007212 */ /* 0x000fe200078efcff */
[----:B------:R-:W-:Y:S06]  /*16e0*/  BRA `(.L_x_21) ;  /* 0x0000000000107947 */ /* 0x000fec0003800000 */
.L_x_20:
[----:B------:R-:W-:-:S04]  /*16f0*/  LOP3.LUT R0, R0, 0x80000000, RZ, 0xc0, !PT ;  /* 0x8000000000007812 */ /* 0x000fc800078ec0ff */
[----:B------:R-:W-:Y:S01]  /*1700*/  LOP3.LUT R0, R0, 0x7f800000, RZ, 0xfc, !PT ;  /* 0x7f80000000007812 */ /* 0x000fe200078efcff */
[----:B------:R-:W-:Y:S06]  /*1710*/  BRA `(.L_x_21) ;  /* 0x0000000000047947 */ /* 0x000fec0003800000 */
.L_x_19:
[----:B------:R-:W-:-:S07]  /*1720*/  LEA R0, R5, R0, 0x17 ;  /* 0x0000000005007211 */ /* 0x000fce00078eb8ff */
.L_x_21:
[----:B------:R-:W-:Y:S05]  /*1730*/  BSYNC.RECONVERGENT B2 ;  /* 0x0000000000027941 */ /* 0x000fea0003800200 */
.L_x_18:
[----:B------:R-:W-:Y:S05]  /*1740*/  BRA `(.L_x_22) ;  /* 0x0000000000207947 */ /* 0x000fea0003800000 */
.L_x_17:
[----:B------:R-:W-:-:S04]  /*1750*/  LOP3.LUT R0, R4, 0x80000000, R3, 0x48, !PT ;  /* 0x8000000004007812 */ /* 0x000fc800078e4803 */
[----:B------:R-:W-:Y:S01]  /*1760*/  LOP3.LUT R0, R0, 0x7f800000, RZ, 0xfc, !PT ;  /* 0x7f80000000007812 */ /* 0x000fe200078efcff */
[----:B------:R-:W-:Y:S06]  /*1770*/  BRA `(.L_x_22) ;  /* 0x0000000000147947 */ /* 0x000fec0003800000 */
.L_x_16:
[----:B------:R-:W-:Y:S01]  /*1780*/  LOP3.LUT R0, R4, 0x80000000, R3, 0x48, !PT ;  /* 0x8000000004007812 */ /* 0x000fe200078e4803 */
[----:B------:R-:W-:Y:S06]  /*1790*/  BRA `(.L_x_22) ;  /* 0x00000000000c7947 */ /* 0x000fec0003800000 */
.L_x_15:
[----:B------:R-:W0:Y:S01]  /*17a0*/  MUFU.RSQ R0, -QNAN ;  /* 0xffc0000000007908 */ /* 0x000e220000001400 */
[----:B------:R-:W-:Y:S05]  /*17b0*/  BRA `(.L_x_22) ;  /* 0x0000000000047947 */ /* 0x000fea0003800000 */
.L_x_14:
[----:B------:R-:W-:-:S07]  /*17c0*/  FADD.FTZ R0, R3, R0 ;  /* 0x0000000003007221 */ /* 0x000fce0000010000 */
.L_x_22:
[----:B------:R-:W-:Y:S05]  /*17d0*/  BSYNC.RECONVERGENT B1 ;  /* 0x0000000000017941 */ /* 0x000fea0003800200 */
.L_x_12:
[----:B------:R-:W-:-:S04]  /*17e0*/  HFMA2 R3, -RZ, RZ, 0, 0 ;  /* 0x00000000ff037431 */ /* 0x000fc800000001ff */
[----:B0-----:R-:W-:Y:S05]  /*17f0*/  RET.REL.NODEC R2 `(rms_norm_f32) ;  /* 0xffffffe802007950 */ /* 0x001fea0003c3ffff */
.L_x_23:
[----:B------:R-:W-:-:S00]  /*1800*/  BRA `(.L_x_23) ;  /* 0xfffffffc00fc7947 */ /* 0x000fc0000383ffff */
[----:B------:R-:W-:-:S00]  /*1810*/  NOP ;  /* 0x0000000000007918 */ /* 0x000fc00000000000 */
        /* <DEDUP_REMOVED lines=14> */
.L_x_24:


//--------------------- .nv.shared.reserved.0     --------------------------
	.section	.nv.shared.reserved.0,"aw",@nobits
	.weak		__nv_reservedSMEM_offset_0_alias
	.size		__nv_reservedSMEM_offset_0_alias, 0, 64
	.other		__nv_reservedSMEM_offset_0_alias,@"STO_CUDA_RESERVED_SHARED STV_DEFAULT"
__nv_reservedSMEM_offset_0_alias:
	.zero		0
	.zero		64


//--------------------- .nv.constant0.rms_norm_f32 --------------------------
	.section	.nv.constant0.rms_norm_f32,"a",@progbits
	.sectionflags	@""
	.align	4
.nv.constant0.rms_norm_f32:
	.zero		932


//--------------------- SYMBOLS --------------------------

	.type		.nv.reservedSmem.offset0,@object
	.size		.nv.reservedSmem.offset0,0x4
